//
// Generated by NVIDIA NVVM Compiler
//
// Compiler Build ID: CL-36424714
// Cuda compilation tools, release 13.0, V13.0.88
// Based on NVVM 20.0.0
//

.version 9.0
.target sm_100
.address_size 64

	// .globl	_Z15ldmatrix_kernelP6__half
.extern .func  (.param .b32 func_retval0) vprintf
(
	.param .b64 vprintf_param_0,
	.param .b64 vprintf_param_1
)
;
// _ZZ15ldmatrix_kernelP6__halfE4smem has been demoted
.global .align 1 .b8 $str[18] = {115, 109, 101, 109, 91, 37, 50, 100, 93, 32, 61, 32, 37, 46, 49, 102, 10};

.visible .entry _Z15ldmatrix_kernelP6__half(
	.param .u64 .ptr .align 1 _Z15ldmatrix_kernelP6__half_param_0
)
{
	.local .align 16 .b8 	__local_depot0[16];
	.reg .b64 	%SP;
	.reg .b64 	%SPL;
	.reg .b16 	%rs<9>;
	.reg .b32 	%r<29>;
	.reg .b32 	%f<9>;
	.reg .b64 	%rd<8>;
	.reg .b64 	%fd<9>;
	// demoted variable
	.shared .align 2 .b8 _ZZ15ldmatrix_kernelP6__halfE4smem[512];
	mov.u64 	%SPL, __local_depot0;
	cvta.local.u64 	%SP, %SPL;
	ld.param.u64 	%rd2, [_Z15ldmatrix_kernelP6__half_param_0];
	mov.u32 	%r2, %tid.x;
	shl.b32 	%r3, %r2, 3;
	mul.wide.u32 	%rd3, %r3, 2;
	add.s64 	%rd1, %rd2, %rd3;
	shl.b32 	%r4, %r2, 4;
	mov.u32 	%r5, _ZZ15ldmatrix_kernelP6__halfE4smem;
	add.s32 	%r1, %r5, %r4;
	// begin inline asm
	cp.async.ca.shared.global.L2::128B [%r1], [%rd1], 16;

	// end inline asm
	// begin inline asm
	cp.async.commit_group;

	// end inline asm
	// begin inline asm
	cp.async.wait_all;

	// end inline asm
	bar.warp.sync 	-1;
	add.u64 	%rd4, %SP, 0;
	add.u64 	%rd5, %SPL, 0;
	ld.shared.u16 	%rs1, [%r1];
	// begin inline asm
	{  cvt.f32.f16 %f1, %rs1;}

	// end inline asm
	cvt.f64.f32 	%fd1, %f1;
	st.local.u32 	[%rd5], %r3;
	st.local.f64 	[%rd5+8], %fd1;
	mov.u64 	%rd6, $str;
	cvta.global.u64 	%rd7, %rd6;
	{ // callseq 0, 0
	.param .b64 param0;
	st.param.b64 	[param0], %rd7;
	.param .b64 param1;
	st.param.b64 	[param1], %rd4;
	.param .b32 retval0;
	call.uni (retval0), 
	vprintf, 
	(
	param0, 
	param1
	);
	ld.param.b32 	%r6, [retval0];
	} // callseq 0
	or.b32  	%r8, %r3, 1;
	ld.shared.u16 	%rs2, [%r1+2];
	// begin inline asm
	{  cvt.f32.f16 %f2, %rs2;}

	// end inline asm
	cvt.f64.f32 	%fd2, %f2;
	st.local.u32 	[%rd5], %r8;
	st.local.f64 	[%rd5+8], %fd2;
	{ // callseq 1, 0
	.param .b64 param0;
	st.param.b64 	[param0], %rd7;
	.param .b64 param1;
	st.param.b64 	[param1], %rd4;
	.param .b32 retval0;
	call.uni (retval0), 
	vprintf, 
	(
	param0, 
	param1
	);
	ld.param.b32 	%r9, [retval0];
	} // callseq 1
	or.b32  	%r11, %r3, 2;
	ld.shared.u16 	%rs3, [%r1+4];
	// begin inline asm
	{  cvt.f32.f16 %f3, %rs3;}

	// end inline asm
	cvt.f64.f32 	%fd3, %f3;
	st.local.u32 	[%rd5], %r11;
	st.local.f64 	[%rd5+8], %fd3;
	{ // callseq 2, 0
	.param .b64 param0;
	st.param.b64 	[param0], %rd7;
	.param .b64 param1;
	st.param.b64 	[param1], %rd4;
	.param .b32 retval0;
	call.uni (retval0), 
	vprintf, 
	(
	param0, 
	param1
	);
	ld.param.b32 	%r12, [retval0];
	} // callseq 2
	or.b32  	%r14, %r3, 3;
	ld.shared.u16 	%rs4, [%r1+6];
	// begin inline asm
	{  cvt.f32.f16 %f4, %rs4;}

	// end inline asm
	cvt.f64.f32 	%fd4, %f4;
	st.local.u32 	[%rd5], %r14;
	st.local.f64 	[%rd5+8], %fd4;
	{ // callseq 3, 0
	.param .b64 param0;
	st.param.b64 	[param0], %rd7;
	.param .b64 param1;
	st.param.b64 	[param1], %rd4;
	.param .b32 retval0;
	call.uni (retval0), 
	vprintf, 
	(
	param0, 
	param1
	);
	ld.param.b32 	%r15, [retval0];
	} // callseq 3
	or.b32  	%r17, %r3, 4;
	ld.shared.u16 	%rs5, [%r1+8];
	// begin inline asm
	{  cvt.f32.f16 %f5, %rs5;}

	// end inline asm
	cvt.f64.f32 	%fd5, %f5;
	st.local.u32 	[%rd5], %r17;
	st.local.f64 	[%rd5+8], %fd5;
	{ // callseq 4, 0
	.param .b64 param0;
	st.param.b64 	[param0], %rd7;
	.param .b64 param1;
	st.param.b64 	[param1], %rd4;
	.param .b32 retval0;
	call.uni (retval0), 
	vprintf, 
	(
	param0, 
	param1
	);
	ld.param.b32 	%r18, [retval0];
	} // callseq 4
	or.b32  	%r20, %r3, 5;
	ld.shared.u16 	%rs6, [%r1+10];
	// begin inline asm
	{  cvt.f32.f16 %f6, %rs6;}

	// end inline asm
	cvt.f64.f32 	%fd6, %f6;
	st.local.u32 	[%rd5], %r20;
	st.local.f64 	[%rd5+8], %fd6;
	{ // callseq 5, 0
	.param .b64 param0;
	st.param.b64 	[param0], %rd7;
	.param .b64 param1;
	st.param.b64 	[param1], %rd4;
	.param .b32 retval0;
	call.uni (retval0), 
	vprintf, 
	(
	param0, 
	param1
	);
	ld.param.b32 	%r21, [retval0];
	} // callseq 5
	or.b32  	%r23, %r3, 6;
	ld.shared.u16 	%rs7, [%r1+12];
	// begin inline asm
	{  cvt.f32.f16 %f7, %rs7;}

	// end inline asm
	cvt.f64.f32 	%fd7, %f7;
	st.local.u32 	[%rd5], %r23;
	st.local.f64 	[%rd5+8], %fd7;
	{ // callseq 6, 0
	.param .b64 param0;
	st.param.b64 	[param0], %rd7;
	.param .b64 param1;
	st.param.b64 	[param1], %rd4;
	.param .b32 retval0;
	call.uni (retval0), 
	vprintf, 
	(
	param0, 
	param1
	);
	ld.param.b32 	%r24, [retval0];
	} // callseq 6
	or.b32  	%r26, %r3, 7;
	ld.shared.u16 	%rs8, [%r1+14];
	// begin inline asm
	{  cvt.f32.f16 %f8, %rs8;}

	// end inline asm
	cvt.f64.f32 	%fd8, %f8;
	st.local.u32 	[%rd5], %r26;
	st.local.f64 	[%rd5+8], %fd8;
	{ // callseq 7, 0
	.param .b64 param0;
	st.param.b64 	[param0], %rd7;
	.param .b64 param1;
	st.param.b64 	[param1], %rd4;
	.param .b32 retval0;
	call.uni (retval0), 
	vprintf, 
	(
	param0, 
	param1
	);
	ld.param.b32 	%r27, [retval0];
	} // callseq 7
	ret;

}


// ===== COMPILED SASS (sm_100) =====

	.target	sm_100

	.elftype	@"ET_EXEC"


//--------------------- .note.nv.tkinfo           --------------------------
	.section	.note.nv.tkinfo,"",@"SHT_NOTE"
	.sectionflags	@"SHF_NOTE_NV_TKINFO"
	.tkinfo
        /*0018*/ 	.word	0x00000002
        /*0030*/ 	.string	""
        /*0030*/ 	.string	"ptxas"
        /*0030*/ 	.string	"Cuda compilation tools, release 13.0, V13.0.88"
        /*0030*/ 	.string	"Build cuda_13.0.r13.0/compiler.36424714_0"
        /*0030*/ 	.string	"-arch sm_100 -m 64 "



//--------------------- .note.nv.cuinfo           --------------------------
	.section	.note.nv.cuinfo,"",@"SHT_NOTE"
	.sectionflags	@"SHF_NOTE_NV_CUINFO"
        /*0018*/ 	.short	0x0002
        /*001a*/ 	.short	0x0064
        /*001c*/ 	.short	0x0082
	.zero		2


//--------------------- .nv.info                  --------------------------
	.section	.nv.info,"",@"SHT_CUDA_INFO"
	.align	4


	//----- nvinfo : EIATTR_REGCOUNT
	.align		4
        /*0000*/ 	.byte	0x04, 0x2f
        /*0002*/ 	.short	(.L_2 - .L_1)
	.align		4
.L_1:
        /*0004*/ 	.word	index@(_Z15ldmatrix_kernelP6__half)
        /*0008*/ 	.word	0x00000018


	//----- nvinfo : EIATTR_FRAME_SIZE
	.align		4
.L_2:
        /*000c*/ 	.byte	0x04, 0x11
        /*000e*/ 	.short	(.L_4 - .L_3)
	.align		4
.L_3:
        /*0010*/ 	.word	index@(_Z15ldmatrix_kernelP6__half)
        /*0014*/ 	.word	0x00000010


	//----- nvinfo : EIATTR_MIN_STACK_SIZE
	.align		4
.L_4:
        /*0018*/ 	.byte	0x04, 0x12
        /*001a*/ 	.short	(.L_6 - .L_5)
	.align		4
.L_5:
        /*001c*/ 	.word	index@(_Z15ldmatrix_kernelP6__half)
        /*0020*/ 	.word	0x00000010
.L_6:


//--------------------- .nv.compat                --------------------------
	.section	.nv.compat,"",@"SHT_CUDA_COMPAT_INFO"
	.align	4
        /*0000*/ 	.byte	0x02, 0x09, 0x00, 0x00, 0x02, 0x02, 0x01, 0x00, 0x02, 0x05, 0x05, 0x00, 0x03, 0x07, 0x01, 0x01
        /*0010*/ 	.byte	0x02, 0x03, 0x00, 0x00, 0x02, 0x06, 0x01, 0x00, 0x04, 0x0b, 0x08, 0x00, 0x09, 0x00, 0x00, 0x00
        /*0020*/ 	.byte	0x00, 0x00, 0x00, 0x00


//--------------------- .nv.info._Z15ldmatrix_kernelP6__half --------------------------
	.section	.nv.info._Z15ldmatrix_kernelP6__half,"",@"SHT_CUDA_INFO"
	.sectionflags	@""
	.align	4


	//----- nvinfo : EIATTR_CUDA_API_VERSION
	.align		4
        /*0000*/ 	.byte	0x04, 0x37
        /*0002*/ 	.short	(.L_8 - .L_7)
.L_7:
        /*0004*/ 	.word	0x00000082


	//----- nvinfo : EIATTR_KPARAM_INFO
	.align		4
.L_8:
        /*0008*/ 	.byte	0x04, 0x17
        /*000a*/ 	.short	(.L_10 - .L_9)
.L_9:
        /*000c*/ 	.word	0x00000000
        /*0010*/ 	.short	0x0000
        /*0012*/ 	.short	0x0000
        /*0014*/ 	.byte	0x00, 0xf5, 0x21, 0x00


	//----- nvinfo : EIATTR_SPARSE_MMA_MASK
	.align		4
.L_10:
        /*0018*/ 	.byte	0x03, 0x50
        /*001a*/ 	.short	0x0000


	//----- nvinfo : EIATTR_MAXREG_COUNT
	.align		4
        /*001c*/ 	.byte	0x03, 0x1b
        /*001e*/ 	.short	0x00ff


	//----- nvinfo : EIATTR_EXTERNS
	.align		4
        /*0020*/ 	.byte	0x04, 0x0f
        /*0022*/ 	.short	(.L_12 - .L_11)


	//   ....[0]....
	.align		4
.L_11:
        /*0024*/ 	.word	index@(vprintf)


	//----- nvinfo : EIATTR_MERCURY_ISA_VERSION
	.align		4
.L_12:
        /*0028*/ 	.byte	0x03, 0x5f
        /*002a*/ 	.short	0x0101


	//----- nvinfo : EIATTR_COOP_GROUP_MASK_REGIDS
	.align		4
        /*002c*/ 	.byte	0x04, 0x29
        /*002e*/ 	.short	(.L_14 - .L_13)


	//   ....[0]....
.L_13:
        /*0030*/ 	.word	0xffffffff


	//----- nvinfo : EIATTR_COOP_GROUP_INSTR_OFFSETS
	.align		4
.L_14:
        /*0034*/ 	.byte	0x04, 0x28
        /*0036*/ 	.short	(.L_16 - .L_15)


	//   ....[0]....
.L_15:
        /*0038*/ 	.word	0x000001d0


	//----- nvinfo : EIATTR_VRC_CTA_INIT_COUNT
	.align		4
.L_16:
        /*003c*/ 	.byte	0x02, 0x4a
	.zero		1
	.zero		1


	//----- nvinfo : EIATTR_SYSCALL_OFFSETS
	.align		4
        /*0040*/ 	.byte	0x04, 0x46
        /*0042*/ 	.short	(.L_18 - .L_17)


	//   ....[0]....
.L_17:
        /*0044*/ 	.word	0x00000240


	//   ....[1]....
        /*0048*/ 	.word	0x00000320


	//   ....[2]....
        /*004c*/ 	.word	0x00000400


	//   ....[3]....
        /*0050*/ 	.word	0x000004e0


	//   ....[4]....
        /*0054*/ 	.word	0x000005c0


	//   ....[5]....
        /*0058*/ 	.word	0x000006a0


	//   ....[6]....
        /*005c*/ 	.word	0x00000780


	//   ....[7]....
        /*0060*/ 	.word	0x00000860


	//----- nvinfo : EIATTR_EXIT_INSTR_OFFSETS
	.align		4
.L_18:
        /*0064*/ 	.byte	0x04, 0x1c
        /*0066*/ 	.short	(.L_20 - .L_19)


	//   ....[0]....
.L_19:
        /*0068*/ 	.word	0x00000870


	//----- nvinfo : EIATTR_CBANK_PARAM_SIZE
	.align		4
.L_20:
        /*006c*/ 	.byte	0x03, 0x19
        /*006e*/ 	.short	0x0008


	//----- nvinfo : EIATTR_PARAM_CBANK
	.align		4
        /*0070*/ 	.byte	0x04, 0x0a
        /*0072*/ 	.short	(.L_22 - .L_21)
	.align		4
.L_21:
        /*0074*/ 	.word	index@(.nv.constant0._Z15ldmatrix_kernelP6__half)
        /*0078*/ 	.short	0x0380
        /*007a*/ 	.short	0x0008


	//----- nvinfo : EIATTR_SW_WAR
	.align		4
.L_22:
        /*007c*/ 	.byte	0x04, 0x36
        /*007e*/ 	.short	(.L_24 - .L_23)
.L_23:
        /*0080*/ 	.word	0x00000008
.L_24:


//--------------------- .nv.callgraph             --------------------------
	.section	.nv.callgraph,"",@"SHT_CUDA_CALLGRAPH"
	.align	4
	.sectionentsize	8
	.align		4
        /*0000*/ 	.word	0x00000000
	.align		4
        /*0004*/ 	.word	0xffffffff
	.align		4
        /*0008*/ 	.word	index@(_Z15ldmatrix_kernelP6__half)
	.align		4
        /*000c*/ 	.word	index@(vprintf)
	.align		4
        /*0010*/ 	.word	0x00000000
	.align		4
        /*0014*/ 	.word	0xfffffffe
	.align		4
        /*0018*/ 	.word	0x00000000
	.align		4
        /*001c*/ 	.word	0xfffffffd
	.align		4
        /*0020*/ 	.word	0x00000000
	.align		4
        /*0024*/ 	.word	0xfffffffc


//--------------------- .nv.constant4             --------------------------
	.section	.nv.constant4,"a",@progbits
	.align	8
	.align		8
.nv.constant4:
        /*0000*/ 	.dword	vprintf
	.align		8
        /*0008*/ 	.dword	$str


//--------------------- .text._Z15ldmatrix_kernelP6__half --------------------------
	.section	.text._Z15ldmatrix_kernelP6__half,"ax",@progbits
	.align	128
        .global         _Z15ldmatrix_kernelP6__half
        .type           _Z15ldmatrix_kernelP6__half,@function
        .size           _Z15ldmatrix_kernelP6__half,(.L_x_9 - _Z15ldmatrix_kernelP6__half)
        .other          _Z15ldmatrix_kernelP6__half,@"STO_CUDA_ENTRY STV_DEFAULT"
_Z15ldmatrix_kernelP6__half:
.text._Z15ldmatrix_kernelP6__half:
[----:B------:R-:W1:Y:S01]  /*0000*/  LDC R1, c[0x0][0x37c] ;  /* 0x0000df00ff017b82 */ /* 0x000e620000000800 */
[----:B------:R-:W2:Y:S07]  /*0010*/  S2R R16, SR_TID.X ;  /* 0x0000000000107919 */ /* 0x000eae0000002100 */
[----:B------:R-:W3:Y:S01]  /*0020*/  S2UR UR5, SR_CgaCtaId ;  /* 0x00000000000579c3 */ /* 0x000ee20000008800 */
[----:B------:R-:W4:Y:S01]  /*0030*/  LDCU.64 UR6, c[0x0][0x358] ;  /* 0x00006b00ff0677ac */ /* 0x000f220008000a00 */
[----:B-1----:R-:W-:Y:S01]  /*0040*/  VIADD R1, R1, 0xfffffff0 ;  /* 0xfffffff001017836 */ /* 0x002fe20000000000 */
[----:B------:R-:W-:Y:S01]  /*0050*/  MOV R17, 0x0 ;  /* 0x0000000000117802 */ /* 0x000fe20000000f00 */
[----:B------:R-:W-:-:S04]  /*0060*/  UMOV UR4, 0x400 ;  /* 0x0000040000047882 */ /* 0x000fc80000000000 */
[----:B------:R-:W1:Y:S08]  /*0070*/  LDC.64 R4, c[0x0][0x380] ;  /* 0x0000e000ff047b82 */ /* 0x000e700000000a00 */
[----:B------:R5:W5:Y:S01]  /*0080*/  LDC.64 R10, c[0x4][R17] ;  /* 0x01000000110a7b82 */ /* 0x000b620000000a00 */
[----:B---3--:R-:W-:Y:S01]  /*0090*/  ULEA UR4, UR5, UR4, 0x18 ;  /* 0x0000000405047291 */ /* 0x008fe2000f8ec0ff */
[----:B------:R-:W3:Y:S01]  /*00a0*/  LDCU UR5, c[0x0][0x2fc] ;  /* 0x00005f80ff0577ac */ /* 0x000ee20008000800 */
[----:B--2---:R-:W-:-:S04]  /*00b0*/  IMAD.SHL.U32 R2, R16, 0x8, RZ ;  /* 0x0000000810027824 */ /* 0x004fc800078e00ff */
[----:B------:R-:W-:Y:S01]  /*00c0*/  LEA R16, R16, UR4, 0x4 ;  /* 0x0000000410107c11 */ /* 0x000fe2000f8e20ff */
[----:B-1----:R-:W-:-:S04]  /*00d0*/  IMAD.WIDE.U32 R4, R2, 0x2, R4 ;  /* 0x0000000202047825 */ /* 0x002fc800078e0004 */
[----:B------:R-:W1:Y:S01]  /*00e0*/  LDCU UR4, c[0x0][0x2f8] ;  /* 0x00005f00ff0477ac */ /* 0x000e620008000800 */
[----:B------:R-:W-:Y:S01]  /*00f0*/  @!PT LDS RZ, [RZ] ;  /* 0x00000000fffff984 */ /* 0x000fe20000000800 */
[----:B------:R-:W-:Y:S01]  /*0100*/  @!PT LDS RZ, [RZ] ;  /* 0x00000000fffff984 */ /* 0x000fe20000000800 */
[----:B------:R-:W-:Y:S01]  /*0110*/  @!PT LDS RZ, [RZ] ;  /* 0x00000000fffff984 */ /* 0x000fe20000000800 */
[----:B----4-:R2:W-:Y:S01]  /*0120*/  LDGSTS.E.LTC128B.128 [R16], desc[UR6][R4.64] ;  /* 0x0000000004107fae */ /* 0x0105e2000b9a1a06 */
[----:B------:R-:W2:Y:S03]  /*0130*/  LDCU.64 UR6, c[0x4][0x8] ;  /* 0x01000100ff0677ac */ /* 0x000ea60008000a00 */
[----:B------:R-:W0:Y:S04]  /*0140*/  LDGDEPBAR ;  /* 0x00000000000079af */ /* 0x000e280000000000 */
[----:B------:R-:W0:Y:S01]  /*0150*/  LDGDEPBAR ;  /* 0x00000000000079af */ /* 0x000e220000000000 */
[----:B-1----:R-:W-:-:S04]  /*0160*/  IADD3 R18, P0, PT, R1, UR4, RZ ;  /* 0x0000000401127c10 */ /* 0x002fc8000ff1e0ff */
[----:B---3--:R-:W-:Y:S01]  /*0170*/  IADD3.X R19, PT, PT, RZ, UR5, RZ, P0, !PT ;  /* 0x00000005ff137c10 */ /* 0x008fe200087fe4ff */
[----:B--2---:R-:W-:Y:S01]  /*0180*/  IMAD.U32 R4, RZ, RZ, UR6 ;  /* 0x00000006ff047e24 */ /* 0x004fe2000f8e00ff */
[----:B------:R-:W-:Y:S01]  /*0190*/  MOV R5, UR7 ;  /* 0x0000000700057c02 */ /* 0x000fe20008000f00 */
[----:B------:R-:W-:Y:S01]  /*01a0*/  IMAD.MOV.U32 R6, RZ, RZ, R18 ;  /* 0x000000ffff067224 */ /* 0x000fe200078e0012 */
[----:B------:R-:W-:Y:S01]  /*01b0*/  MOV R7, R19 ;  /* 0x0000001300077202 */ /* 0x000fe20000000f00 */
[----:B------:R-:W-:-:S04]  /*01c0*/  DEPBAR.LE SB0, 0x0 ;  /* 0x000080000000791a */ /* 0x000fc80000000000 */
[----:B------:R-:W-:Y:S01]  /*01d0*/  NOP ;  /* 0x0000000000007918 */ /* 0x000fe20000000000 */
[----:B------:R-:W1:Y:S04]  /*01e0*/  LDS.U16 R0, [R16] ;  /* 0x0000000010007984 */ /* 0x000e680000000400 */
[----:B------:R2:W-:Y:S01]  /*01f0*/  STL [R1], R2 ;  /* 0x0000000201007387 */ /* 0x0005e20000100800 */
[----:B-1----:R-:W-:-:S04]  /*0200*/  HADD2.F32 R0, -RZ, R0.H0_H0 ;  /* 0x20000000ff007230 */ /* 0x002fc80000004100 */
[----:B------:R-:W1:Y:S02]  /*0210*/  F2F.F64.F32 R8, R0 ;  /* 0x0000000000087310 */ /* 0x000e640000201800 */
[----:B-1---5:R2:W-:Y:S02]  /*0220*/  STL.64 [R1+0x8], R8 ;  /* 0x0000080801007387 */ /* 0x0225e40000100a00 */
[----:B------:R-:W-:-:S07]  /*0230*/  LEPC R20, `(.L_x_0) ;  /* 0x000000001014794e */ /* 0x000fce0000000000 */
[----:B--2---:R-:W-:Y:S05]  /*0240*/  CALL.ABS.NOINC R10 ;  /* 0x000000000a007343 */ /* 0x004fea0003c00000 */
.L_x_0:
[----:B------:R-:W1:Y:S01]  /*0250*/  LDS.U16 R3, [R16+0x2] ;  /* 0x0000020010037984 */ /* 0x000e620000000400 */
[----:B------:R-:W-:Y:S01]  /*0260*/  VIADD R0, R2, 0x1 ;  /* 0x0000000102007836 */ /* 0x000fe20000000000 */
[----:B------:R2:W3:Y:S01]  /*0270*/  LDC.64 R10, c[0x4][R17] ;  /* 0x01000000110a7b82 */ /* 0x0004e20000000a00 */
[----:B------:R-:W4:Y:S01]  /*0280*/  LDCU.64 UR4, c[0x4][0x8] ;  /* 0x01000100ff0477ac */ /* 0x000f220008000a00 */
[----:B------:R-:W-:Y:S01]  /*0290*/  MOV R6, R18 ;  /* 0x0000001200067202 */ /* 0x000fe20000000f00 */
[----:B------:R-:W-:Y:S01]  /*02a0*/  IMAD.MOV.U32 R7, RZ, RZ, R19 ;  /* 0x000000ffff077224 */ /* 0x000fe200078e0013 */
[----:B------:R2:W-:Y:S01]  /*02b0*/  STL [R1], R0 ;  /* 0x0000000001007387 */ /* 0x0005e20000100800 */
[----:B----4-:R-:W-:Y:S01]  /*02c0*/  MOV R4, UR4 ;  /* 0x0000000400047c02 */ /* 0x010fe20008000f00 */
[----:B------:R-:W-:Y:S02]  /*02d0*/  IMAD.U32 R5, RZ, RZ, UR5 ;  /* 0x00000005ff057e24 */ /* 0x000fe4000f8e00ff */
[----:B-1----:R-:W-:-:S04]  /*02e0*/  HADD2.F32 R3, -RZ, R3.H0_H0 ;  /* 0x20000003ff037230 */ /* 0x002fc80000004100 */
[----:B------:R-:W1:Y:S02]  /*02f0*/  F2F.F64.F32 R8, R3 ;  /* 0x0000000300087310 */ /* 0x000e640000201800 */
[----:B-1-3--:R2:W-:Y:S02]  /*0300*/  STL.64 [R1+0x8], R8 ;  /* 0x0000080801007387 */ /* 0x00a5e40000100a00 */
[----:B------:R-:W-:-:S07]  /*0310*/  LEPC R20, `(.L_x_1) ;  /* 0x000000001014794e */ /* 0x000fce0000000000 */
[----:B--2---:R-:W-:Y:S05]  /*0320*/  CALL.ABS.NOINC R10 ;  /* 0x000000000a007343 */ /* 0x004fea0003c00000 */
.L_x_1:
[----:B------:R-:W1:Y:S01]  /*0330*/  LDS.U16 R3, [R16+0x4] ;  /* 0x0000040010037984 */ /* 0x000e620000000400 */
[----:B------:R-:W-:Y:S01]  /*0340*/  IADD3 R0, PT, PT, R2, 0x2, RZ ;  /* 0x0000000202007810 */ /* 0x000fe20007ffe0ff */
[----:B------:R2:W3:Y:S01]  /*0350*/  LDC.64 R10, c[0x4][R17] ;  /* 0x01000000110a7b82 */ /* 0x0004e20000000a00 */
[----:B------:R-:W4:Y:S01]  /*0360*/  LDCU.64 UR4, c[0x4][0x8] ;  /* 0x01000100ff0477ac */ /* 0x000f220008000a00 */
[----:B------:R-:W-:Y:S01]  /*0370*/  IMAD.MOV.U32 R6, RZ, RZ, R18 ;  /* 0x000000ffff067224 */ /* 0x000fe200078e0012 */
[----:B------:R-:W-:Y:S01]  /*0380*/  MOV R7, R19 ;  /* 0x0000001300077202 */ /* 0x000fe20000000f00 */
[----:B------:R2:W-:Y:S01]  /*0390*/  STL [R1], R0 ;  /* 0x0000000001007387 */ /* 0x0005e20000100800 */
[----:B----4-:R-:W-:Y:S01]  /*03a0*/  IMAD.U32 R4, RZ, RZ, UR4 ;  /* 0x00000004ff047e24 */ /* 0x010fe2000f8e00ff */
[----:B------:R-:W-:Y:S01]  /*03b0*/  MOV R5, UR5 ;  /* 0x0000000500057c02 */ /* 0x000fe20008000f00 */
[----:B-1----:R-:W-:-:S04]  /*03c0*/  HADD2.F32 R3, -RZ, R3.H0_H0 ;  /* 0x20000003ff037230 */ /* 0x002fc80000004100 */
[----:B------:R-:W1:Y:S02]  /*03d0*/  F2F.F64.F32 R8, R3 ;  /* 0x0000000300087310 */ /* 0x000e640000201800 */
[----:B-1-3--:R2:W-:Y:S02]  /*03e0*/  STL.64 [R1+0x8], R8 ;  /* 0x0000080801007387 */ /* 0x00a5e40000100a00 */
[----:B------:R-:W-:-:S07]  /*03f0*/  LEPC R20, `(.L_x_2) ;  /* 0x000000001014794e */ /* 0x000fce0000000000 */
[----:B--2---:R-:W-:Y:S05]  /*0400*/  CALL.ABS.NOINC R10 ;  /* 0x000000000a007343 */ /* 0x004fea0003c00000 */
.L_x_2:
        /* <DEDUP_REMOVED lines=14> */
.L_x_3:
        /* <DEDUP_REMOVED lines=14> */
.L_x_4:
        /* <DEDUP_REMOVED lines=14> */
.L_x_5:
        /* <DEDUP_REMOVED lines=14> */
.L_x_6:
        /* <DEDUP_REMOVED lines=14> */
.L_x_7:
[----:B------:R-:W-:Y:S05]  /*0870*/  EXIT ;  /* 0x000000000000794d */ /* 0x000fea0003800000 */
.L_x_8:
[----:B------:R-:W-:-:S00]  /*0880*/  BRA `(.L_x_8) ;  /* 0xfffffffc00fc7947 */ /* 0x000fc0000383ffff */
[----:B------:R-:W-:-:S00]  /*0890*/  NOP ;  /* 0x0000000000007918 */ /* 0x000fc00000000000 */
        /* <DEDUP_REMOVED lines=14> */
.L_x_9:


//--------------------- .nv.global.init           --------------------------
	.section	.nv.global.init,"aw",@progbits
.nv.global.init:
	.type		$str,@object
	.size		$str,(.L_0 - $str)
$str:
        /*0000*/ 	.byte	0x73, 0x6d, 0x65, 0x6d, 0x5b, 0x25, 0x32, 0x64, 0x5d, 0x20, 0x3d, 0x20, 0x25, 0x2e, 0x31, 0x66
        /*0010*/ 	.byte	0x0a, 0x00
.L_0:


//--------------------- .nv.shared._Z15ldmatrix_kernelP6__half --------------------------
	.section	.nv.shared._Z15ldmatrix_kernelP6__half,"aw",@nobits
	.sectionflags	@""
	.align	2
.nv.shared._Z15ldmatrix_kernelP6__half:
	.zero		1536


//--------------------- .nv.shared.reserved.0     --------------------------
	.section	.nv.shared.reserved.0,"aw",@nobits
	.weak		__nv_reservedSMEM_offset_0_alias
	.size		__nv_reservedSMEM_offset_0_alias, 0, 64
	.other		__nv_reservedSMEM_offset_0_alias,@"STO_CUDA_RESERVED_SHARED STV_DEFAULT"
__nv_reservedSMEM_offset_0_alias:
	.zero		0
	.zero		64


//--------------------- .nv.constant0._Z15ldmatrix_kernelP6__half --------------------------
	.section	.nv.constant0._Z15ldmatrix_kernelP6__half,"a",@progbits
	.sectionflags	@""
	.align	4
.nv.constant0._Z15ldmatrix_kernelP6__half:
	.zero		904


//--------------------- SYMBOLS --------------------------

	.type		.nv.reservedSmem.offset0,@object
	.size		.nv.reservedSmem.offset0,0x4
	.type		.nv.reservedSmem.cap,@object
	.size		.nv.reservedSmem.cap,0x4
	.type		vprintf,@function
